//
// Generated by NVIDIA NVVM Compiler
//
// Compiler Build ID: CL-36424714
// Cuda compilation tools, release 13.0, V13.0.88
// Based on NVVM 20.0.0
//

.version 9.0
.target sm_100
.address_size 64

	// .globl	_Z12helloFromGPUv
.extern .func  (.param .b32 func_retval0) vprintf
(
	.param .b64 vprintf_param_0,
	.param .b64 vprintf_param_1
)
;
.global .align 1 .b8 $str[22] = {72, 101, 108, 108, 111, 32, 119, 111, 114, 108, 100, 32, 102, 114, 111, 109, 32, 71, 80, 85, 10};

.visible .entry _Z12helloFromGPUv()
{
	.reg .b32 	%r<3>;
	.reg .b64 	%rd<3>;

	mov.u64 	%rd1, $str;
	cvta.global.u64 	%rd2, %rd1;
	{ // callseq 0, 0
	.param .b64 param0;
	st.param.b64 	[param0], %rd2;
	.param .b64 param1;
	st.param.b64 	[param1], 0;
	.param .b32 retval0;
	call.uni (retval0), 
	vprintf, 
	(
	param0, 
	param1
	);
	ld.param.b32 	%r1, [retval0];
	} // callseq 0
	ret;

}


// ===== COMPILED SASS (sm_100) =====

	.target	sm_100

	.elftype	@"ET_EXEC"


//--------------------- .note.nv.tkinfo           --------------------------
	.section	.note.nv.tkinfo,"",@"SHT_NOTE"
	.sectionflags	@"SHF_NOTE_NV_TKINFO"
	.tkinfo
        /*0018*/ 	.word	0x00000002
        /*0030*/ 	.string	""
        /*0030*/ 	.string	"ptxas"
        /*0030*/ 	.string	"Cuda compilation tools, release 13.0, V13.0.88"
        /*0030*/ 	.string	"Build cuda_13.0.r13.0/compiler.36424714_0"
        /*0030*/ 	.string	"-arch sm_100 -m 64 "



//--------------------- .note.nv.cuinfo           --------------------------
	.section	.note.nv.cuinfo,"",@"SHT_NOTE"
	.sectionflags	@"SHF_NOTE_NV_CUINFO"
        /*0018*/ 	.short	0x0002
        /*001a*/ 	.short	0x0064
        /*001c*/ 	.short	0x0082
	.zero		2


//--------------------- .nv.info                  --------------------------
	.section	.nv.info,"",@"SHT_CUDA_INFO"
	.align	4


	//----- nvinfo : EIATTR_REGCOUNT
	.align		4
        /*0000*/ 	.byte	0x04, 0x2f
        /*0002*/ 	.short	(.L_2 - .L_1)
	.align		4
.L_1:
        /*0004*/ 	.word	index@(_Z12helloFromGPUv)
        /*0008*/ 	.word	0x00000018


	//----- nvinfo : EIATTR_FRAME_SIZE
	.align		4
.L_2:
        /*000c*/ 	.byte	0x04, 0x11
        /*000e*/ 	.short	(.L_4 - .L_3)
	.align		4
.L_3:
        /*0010*/ 	.word	index@(_Z12helloFromGPUv)
        /*0014*/ 	.word	0x00000000


	//----- nvinfo : EIATTR_MIN_STACK_SIZE
	.align		4
.L_4:
        /*0018*/ 	.byte	0x04, 0x12
        /*001a*/ 	.short	(.L_6 - .L_5)
	.align		4
.L_5:
        /*001c*/ 	.word	index@(_Z12helloFromGPUv)
        /*0020*/ 	.word	0x00000000
.L_6:


//--------------------- .nv.compat                --------------------------
	.section	.nv.compat,"",@"SHT_CUDA_COMPAT_INFO"
	.align	4
        /*0000*/ 	.byte	0x02, 0x09, 0x00, 0x00, 0x02, 0x02, 0x01, 0x00, 0x02, 0x05, 0x05, 0x00, 0x03, 0x07, 0x01, 0x01
        /*0010*/ 	.byte	0x02, 0x03, 0x00, 0x00, 0x02, 0x06, 0x01, 0x00, 0x04, 0x0b, 0x08, 0x00, 0x09, 0x00, 0x00, 0x00
        /*0020*/ 	.byte	0x00, 0x00, 0x00, 0x00


//--------------------- .nv.info._Z12helloFromGPUv --------------------------
	.section	.nv.info._Z12helloFromGPUv,"",@"SHT_CUDA_INFO"
	.sectionflags	@""
	.align	4


	//----- nvinfo : EIATTR_CUDA_API_VERSION
	.align		4
        /*0000*/ 	.byte	0x04, 0x37
        /*0002*/ 	.short	(.L_8 - .L_7)
.L_7:
        /*0004*/ 	.word	0x00000082


	//----- nvinfo : EIATTR_SPARSE_MMA_MASK
	.align		4
.L_8:
        /*0008*/ 	.byte	0x03, 0x50
        /*000a*/ 	.short	0x0000


	//----- nvinfo : EIATTR_MAXREG_COUNT
	.align		4
        /*000c*/ 	.byte	0x03, 0x1b
        /*000e*/ 	.short	0x00ff


	//----- nvinfo : EIATTR_EXTERNS
	.align		4
        /*0010*/ 	.byte	0x04, 0x0f
        /*0012*/ 	.short	(.L_10 - .L_9)


	//   ....[0]....
	.align		4
.L_9:
        /*0014*/ 	.word	index@(vprintf)


	//----- nvinfo : EIATTR_MERCURY_ISA_VERSION
	.align		4
.L_10:
        /*0018*/ 	.byte	0x03, 0x5f
        /*001a*/ 	.short	0x0101


	//----- nvinfo : EIATTR_VRC_CTA_INIT_COUNT
	.align		4
        /*001c*/ 	.byte	0x02, 0x4a
	.zero		1
	.zero		1


	//----- nvinfo : EIATTR_SYSCALL_OFFSETS
	.align		4
        /*0020*/ 	.byte	0x04, 0x46
        /*0022*/ 	.short	(.L_12 - .L_11)


	//   ....[0]....
.L_11:
        /*0024*/ 	.word	0x00000080


	//----- nvinfo : EIATTR_EXIT_INSTR_OFFSETS
	.align		4
.L_12:
        /*0028*/ 	.byte	0x04, 0x1c
        /*002a*/ 	.short	(.L_14 - .L_13)


	//   ....[0]....
.L_13:
        /*002c*/ 	.word	0x00000090


	//----- nvinfo : EIATTR_SW_WAR
	.align		4
.L_14:
        /*0030*/ 	.byte	0x04, 0x36
        /*0032*/ 	.short	(.L_16 - .L_15)
.L_15:
        /*0034*/ 	.word	0x00000008
.L_16:


//--------------------- .nv.callgraph             --------------------------
	.section	.nv.callgraph,"",@"SHT_CUDA_CALLGRAPH"
	.align	4
	.sectionentsize	8
	.align		4
        /*0000*/ 	.word	0x00000000
	.align		4
        /*0004*/ 	.word	0xffffffff
	.align		4
        /*0008*/ 	.word	index@(_Z12helloFromGPUv)
	.align		4
        /*000c*/ 	.word	index@(vprintf)
	.align		4
        /*0010*/ 	.word	0x00000000
	.align		4
        /*0014*/ 	.word	0xfffffffe
	.align		4
        /*0018*/ 	.word	0x00000000
	.align		4
        /*001c*/ 	.word	0xfffffffd
	.align		4
        /*0020*/ 	.word	0x00000000
	.align		4
        /*0024*/ 	.word	0xfffffffc


//--------------------- .nv.constant4             --------------------------
	.section	.nv.constant4,"a",@progbits
	.align	8
	.align		8
.nv.constant4:
        /*0000*/ 	.dword	vprintf
	.align		8
        /*0008*/ 	.dword	$str


//--------------------- .text._Z12helloFromGPUv   --------------------------
	.section	.text._Z12helloFromGPUv,"ax",@progbits
	.align	128
        .global         _Z12helloFromGPUv
        .type           _Z12helloFromGPUv,@function
        .size           _Z12helloFromGPUv,(.L_x_2 - _Z12helloFromGPUv)
        .other          _Z12helloFromGPUv,@"STO_CUDA_ENTRY STV_DEFAULT"
_Z12helloFromGPUv:
.text._Z12helloFromGPUv:
[----:B------:R-:W0:Y:S01]  /*0000*/  LDC R1, c[0x0][0x37c] ;  /* 0x0000df00ff017b82 */ /* 0x000e220000000800 */
[----:B------:R-:W-:Y:S01]  /*0010*/  MOV R0, 0x0 ;  /* 0x0000000000007802 */ /* 0x000fe20000000f00 */
[----:B------:R-:W1:Y:S01]  /*0020*/  LDCU.64 UR4, c[0x4][0x8] ;  /* 0x01000100ff0477ac */ /* 0x000e620008000a00 */
[----:B------:R-:W-:-:S05]  /*0030*/  CS2R R6, SRZ ;  /* 0x0000000000067805 */ /* 0x000fca000001ff00 */
[----:B------:R2:W3:Y:S01]  /*0040*/  LDC.64 R2, c[0x4][R0] ;  /* 0x0100000000027b82 */ /* 0x0004e20000000a00 */
[----:B-1----:R-:W-:Y:S02]  /*0050*/  IMAD.U32 R4, RZ, RZ, UR4 ;  /* 0x00000004ff047e24 */ /* 0x002fe4000f8e00ff */
[----:B--2---:R-:W-:-:S07]  /*0060*/  IMAD.U32 R5, RZ, RZ, UR5 ;  /* 0x00000005ff057e24 */ /* 0x004fce000f8e00ff */
[----:B------:R-:W-:-:S07]  /*0070*/  LEPC R20, `(.L_x_0) ;  /* 0x000000001014794e */ /* 0x000fce0000000000 */
[----:B0--3--:R-:W-:Y:S05]  /*0080*/  CALL.ABS.NOINC R2 ;  /* 0x0000000002007343 */ /* 0x009fea0003c00000 */
.L_x_0:
[----:B------:R-:W-:Y:S05]  /*0090*/  EXIT ;  /* 0x000000000000794d */ /* 0x000fea0003800000 */
.L_x_1:
[----:B------:R-:W-:-:S00]  /*00a0*/  BRA `(.L_x_1) ;  /* 0xfffffffc00fc7947 */ /* 0x000fc0000383ffff */
[----:B------:R-:W-:-:S00]  /*00b0*/  NOP ;  /* 0x0000000000007918 */ /* 0x000fc00000000000 */
        /* <DEDUP_REMOVED lines=12> */
.L_x_2:


//--------------------- .nv.global.init           --------------------------
	.section	.nv.global.init,"aw",@progbits
.nv.global.init:
	.type		$str,@object
	.size		$str,(.L_0 - $str)
$str:
        /*0000*/ 	.byte	0x48, 0x65, 0x6c, 0x6c, 0x6f, 0x20, 0x77, 0x6f, 0x72, 0x6c, 0x64, 0x20, 0x66, 0x72, 0x6f, 0x6d
        /*0010*/ 	.byte	0x20, 0x47, 0x50, 0x55, 0x0a, 0x00
.L_0:


//--------------------- .nv.shared.reserved.0     --------------------------
	.section	.nv.shared.reserved.0,"aw",@nobits
	.weak		__nv_reservedSMEM_offset_0_alias
	.size		__nv_reservedSMEM_offset_0_alias, 0, 64
	.other		__nv_reservedSMEM_offset_0_alias,@"STO_CUDA_RESERVED_SHARED STV_DEFAULT"
__nv_reservedSMEM_offset_0_alias:
	.zero		0
	.zero		64


//--------------------- .nv.constant0._Z12helloFromGPUv --------------------------
	.section	.nv.constant0._Z12helloFromGPUv,"a",@progbits
	.sectionflags	@""
	.align	4
.nv.constant0._Z12helloFromGPUv:
	.zero		896


//--------------------- SYMBOLS --------------------------

	.type		.nv.reservedSmem.offset0,@object
	.size		.nv.reservedSmem.offset0,0x4
	.type		vprintf,@function
